//
// Generated by NVIDIA NVVM Compiler
//
// Compiler Build ID: CL-36424714
// Cuda compilation tools, release 13.0, V13.0.88
// Based on NVVM 20.0.0
//

.version 9.0
.target sm_100
.address_size 64

	// .globl	_Z19divArrays_kernel__iPKiS0_Pii

.visible .entry _Z19divArrays_kernel__iPKiS0_Pii(
	.param .u64 .ptr .align 1 _Z19divArrays_kernel__iPKiS0_Pii_param_0,
	.param .u64 .ptr .align 1 _Z19divArrays_kernel__iPKiS0_Pii_param_1,
	.param .u64 .ptr .align 1 _Z19divArrays_kernel__iPKiS0_Pii_param_2,
	.param .u32 _Z19divArrays_kernel__iPKiS0_Pii_param_3
)
{
	.reg .pred 	%p<2>;
	.reg .b32 	%r<9>;
	.reg .b64 	%rd<11>;

	ld.param.u64 	%rd1, [_Z19divArrays_kernel__iPKiS0_Pii_param_0];
	ld.param.u64 	%rd2, [_Z19divArrays_kernel__iPKiS0_Pii_param_1];
	ld.param.u64 	%rd3, [_Z19divArrays_kernel__iPKiS0_Pii_param_2];
	ld.param.u32 	%r2, [_Z19divArrays_kernel__iPKiS0_Pii_param_3];
	mov.u32 	%r3, %ntid.x;
	mov.u32 	%r4, %ctaid.x;
	mov.u32 	%r5, %tid.x;
	mad.lo.s32 	%r1, %r3, %r4, %r5;
	setp.ge.s32 	%p1, %r1, %r2;
	@%p1 bra 	$L__BB0_2;
	cvta.to.global.u64 	%rd4, %rd1;
	cvta.to.global.u64 	%rd5, %rd2;
	cvta.to.global.u64 	%rd6, %rd3;
	mul.wide.u32 	%rd7, %r1, 4;
	add.s64 	%rd8, %rd4, %rd7;
	ld.global.u32 	%r6, [%rd8];
	add.s64 	%rd9, %rd5, %rd7;
	ld.global.u32 	%r7, [%rd9];
	div.s32 	%r8, %r6, %r7;
	add.s64 	%rd10, %rd6, %rd7;
	st.global.u32 	[%rd10], %r8;
$L__BB0_2:
	ret;

}
	// .globl	_Z19divArrays_kernel__fPKfS0_Pfi
.visible .entry _Z19divArrays_kernel__fPKfS0_Pfi(
	.param .u64 .ptr .align 1 _Z19divArrays_kernel__fPKfS0_Pfi_param_0,
	.param .u64 .ptr .align 1 _Z19divArrays_kernel__fPKfS0_Pfi_param_1,
	.param .u64 .ptr .align 1 _Z19divArrays_kernel__fPKfS0_Pfi_param_2,
	.param .u32 _Z19divArrays_kernel__fPKfS0_Pfi_param_3
)
{
	.reg .pred 	%p<2>;
	.reg .b32 	%r<6>;
	.reg .b32 	%f<4>;
	.reg .b64 	%rd<11>;

	ld.param.u64 	%rd1, [_Z19divArrays_kernel__fPKfS0_Pfi_param_0];
	ld.param.u64 	%rd2, [_Z19divArrays_kernel__fPKfS0_Pfi_param_1];
	ld.param.u64 	%rd3, [_Z19divArrays_kernel__fPKfS0_Pfi_param_2];
	ld.param.u32 	%r2, [_Z19divArrays_kernel__fPKfS0_Pfi_param_3];
	mov.u32 	%r3, %ntid.x;
	mov.u32 	%r4, %ctaid.x;
	mov.u32 	%r5, %tid.x;
	mad.lo.s32 	%r1, %r3, %r4, %r5;
	setp.ge.s32 	%p1, %r1, %r2;
	@%p1 bra 	$L__BB1_2;
	cvta.to.global.u64 	%rd4, %rd1;
	cvta.to.global.u64 	%rd5, %rd2;
	cvta.to.global.u64 	%rd6, %rd3;
	mul.wide.u32 	%rd7, %r1, 4;
	add.s64 	%rd8, %rd4, %rd7;
	ld.global.f32 	%f1, [%rd8];
	add.s64 	%rd9, %rd5, %rd7;
	ld.global.f32 	%f2, [%rd9];
	div.rn.f32 	%f3, %f1, %f2;
	add.s64 	%rd10, %rd6, %rd7;
	st.global.f32 	[%rd10], %f3;
$L__BB1_2:
	ret;

}
	// .globl	_Z19divArrays_kernel__dPKdS0_Pdi
.visible .entry _Z19divArrays_kernel__dPKdS0_Pdi(
	.param .u64 .ptr .align 1 _Z19divArrays_kernel__dPKdS0_Pdi_param_0,
	.param .u64 .ptr .align 1 _Z19divArrays_kernel__dPKdS0_Pdi_param_1,
	.param .u64 .ptr .align 1 _Z19divArrays_kernel__dPKdS0_Pdi_param_2,
	.param .u32 _Z19divArrays_kernel__dPKdS0_Pdi_param_3
)
{
	.reg .pred 	%p<2>;
	.reg .b32 	%r<6>;
	.reg .b64 	%rd<11>;
	.reg .b64 	%fd<4>;

	ld.param.u64 	%rd1, [_Z19divArrays_kernel__dPKdS0_Pdi_param_0];
	ld.param.u64 	%rd2, [_Z19divArrays_kernel__dPKdS0_Pdi_param_1];
	ld.param.u64 	%rd3, [_Z19divArrays_kernel__dPKdS0_Pdi_param_2];
	ld.param.u32 	%r2, [_Z19divArrays_kernel__dPKdS0_Pdi_param_3];
	mov.u32 	%r3, %ntid.x;
	mov.u32 	%r4, %ctaid.x;
	mov.u32 	%r5, %tid.x;
	mad.lo.s32 	%r1, %r3, %r4, %r5;
	setp.ge.s32 	%p1, %r1, %r2;
	@%p1 bra 	$L__BB2_2;
	cvta.to.global.u64 	%rd4, %rd1;
	cvta.to.global.u64 	%rd5, %rd2;
	cvta.to.global.u64 	%rd6, %rd3;
	mul.wide.u32 	%rd7, %r1, 8;
	add.s64 	%rd8, %rd4, %rd7;
	ld.global.f64 	%fd1, [%rd8];
	add.s64 	%rd9, %rd5, %rd7;
	ld.global.f64 	%fd2, [%rd9];
	div.rn.f64 	%fd3, %fd1, %fd2;
	add.s64 	%rd10, %rd6, %rd7;
	st.global.f64 	[%rd10], %fd3;
$L__BB2_2:
	ret;

}


// ===== COMPILED SASS (sm_100) =====

	.target	sm_100

	.elftype	@"ET_EXEC"


//--------------------- .note.nv.tkinfo           --------------------------
	.section	.note.nv.tkinfo,"",@"SHT_NOTE"
	.sectionflags	@"SHF_NOTE_NV_TKINFO"
	.tkinfo
        /*0018*/ 	.word	0x00000002
        /*0030*/ 	.string	""
        /*0030*/ 	.string	"ptxas"
        /*0030*/ 	.string	"Cuda compilation tools, release 13.0, V13.0.88"
        /*0030*/ 	.string	"Build cuda_13.0.r13.0/compiler.36424714_0"
        /*0030*/ 	.string	"-arch sm_100 -m 64 "



//--------------------- .note.nv.cuinfo           --------------------------
	.section	.note.nv.cuinfo,"",@"SHT_NOTE"
	.sectionflags	@"SHF_NOTE_NV_CUINFO"
        /*0018*/ 	.short	0x0002
        /*001a*/ 	.short	0x0064
        /*001c*/ 	.short	0x0082
	.zero		2


//--------------------- .nv.info                  --------------------------
	.section	.nv.info,"",@"SHT_CUDA_INFO"
	.align	4


	//----- nvinfo : EIATTR_REGCOUNT
	.align		4
        /*0000*/ 	.byte	0x04, 0x2f
        /*0002*/ 	.short	(.L_1 - .L_0)
	.align		4
.L_0:
        /*0004*/ 	.word	index@(_Z19divArrays_kernel__iPKiS0_Pii)
        /*0008*/ 	.word	0x0000000d


	//----- nvinfo : EIATTR_FRAME_SIZE
	.align		4
.L_1:
        /*000c*/ 	.byte	0x04, 0x11
        /*000e*/ 	.short	(.L_3 - .L_2)
	.align		4
.L_2:
        /*0010*/ 	.word	index@(_Z19divArrays_kernel__iPKiS0_Pii)
        /*0014*/ 	.word	0x00000000


	//----- nvinfo : EIATTR_REGCOUNT
	.align		4
.L_3:
        /*0018*/ 	.byte	0x04, 0x2f
        /*001a*/ 	.short	(.L_5 - .L_4)
	.align		4
.L_4:
        /*001c*/ 	.word	index@(_Z19divArrays_kernel__fPKfS0_Pfi)
        /*0020*/ 	.word	0x00000010


	//----- nvinfo : EIATTR_FRAME_SIZE
	.align		4
.L_5:
        /*0024*/ 	.byte	0x04, 0x11
        /*0026*/ 	.short	(.L_7 - .L_6)
	.align		4
.L_6:
        /*0028*/ 	.word	index@($__internal_1_$__cuda_sm3x_div_rn_noftz_f32_slowpath)
        /*002c*/ 	.word	0x00000000


	//----- nvinfo : EIATTR_FRAME_SIZE
	.align		4
.L_7:
        /*0030*/ 	.byte	0x04, 0x11
        /*0032*/ 	.short	(.L_9 - .L_8)
	.align		4
.L_8:
        /*0034*/ 	.word	index@(_Z19divArrays_kernel__fPKfS0_Pfi)
        /*0038*/ 	.word	0x00000000


	//----- nvinfo : EIATTR_REGCOUNT
	.align		4
.L_9:
        /*003c*/ 	.byte	0x04, 0x2f
        /*003e*/ 	.short	(.L_11 - .L_10)
	.align		4
.L_10:
        /*0040*/ 	.word	index@(_Z19divArrays_kernel__dPKdS0_Pdi)
        /*0044*/ 	.word	0x00000019


	//----- nvinfo : EIATTR_FRAME_SIZE
	.align		4
.L_11:
        /*0048*/ 	.byte	0x04, 0x11
        /*004a*/ 	.short	(.L_13 - .L_12)
	.align		4
.L_12:
        /*004c*/ 	.word	index@($__internal_0_$__cuda_sm20_div_rn_f64_full)
        /*0050*/ 	.word	0x00000000


	//----- nvinfo : EIATTR_FRAME_SIZE
	.align		4
.L_13:
        /*0054*/ 	.byte	0x04, 0x11
        /*0056*/ 	.short	(.L_15 - .L_14)
	.align		4
.L_14:
        /*0058*/ 	.word	index@(_Z19divArrays_kernel__dPKdS0_Pdi)
        /*005c*/ 	.word	0x00000000


	//----- nvinfo : EIATTR_MIN_STACK_SIZE
	.align		4
.L_15:
        /*0060*/ 	.byte	0x04, 0x12
        /*0062*/ 	.short	(.L_17 - .L_16)
	.align		4
.L_16:
        /*0064*/ 	.word	index@(_Z19divArrays_kernel__dPKdS0_Pdi)
        /*0068*/ 	.word	0x00000000


	//----- nvinfo : EIATTR_MIN_STACK_SIZE
	.align		4
.L_17:
        /*006c*/ 	.byte	0x04, 0x12
        /*006e*/ 	.short	(.L_19 - .L_18)
	.align		4
.L_18:
        /*0070*/ 	.word	index@(_Z19divArrays_kernel__fPKfS0_Pfi)
        /*0074*/ 	.word	0x00000000


	//----- nvinfo : EIATTR_MIN_STACK_SIZE
	.align		4
.L_19:
        /*0078*/ 	.byte	0x04, 0x12
        /*007a*/ 	.short	(.L_21 - .L_20)
	.align		4
.L_20:
        /*007c*/ 	.word	index@(_Z19divArrays_kernel__iPKiS0_Pii)
        /*0080*/ 	.word	0x00000000
.L_21:


//--------------------- .nv.compat                --------------------------
	.section	.nv.compat,"",@"SHT_CUDA_COMPAT_INFO"
	.align	4
        /*0000*/ 	.byte	0x02, 0x09, 0x00, 0x00, 0x02, 0x02, 0x01, 0x00, 0x02, 0x05, 0x05, 0x00, 0x03, 0x07, 0x01, 0x01
        /*0010*/ 	.byte	0x02, 0x03, 0x00, 0x00, 0x02, 0x06, 0x01, 0x00, 0x04, 0x0b, 0x08, 0x00, 0x01, 0x00, 0x00, 0x00
        /*0020*/ 	.byte	0x00, 0x00, 0x00, 0x00


//--------------------- .nv.info._Z19divArrays_kernel__dPKdS0_Pdi --------------------------
	.section	.nv.info._Z19divArrays_kernel__dPKdS0_Pdi,"",@"SHT_CUDA_INFO"
	.sectionflags	@""
	.align	4


	//----- nvinfo : EIATTR_CUDA_API_VERSION
	.align		4
        /*0000*/ 	.byte	0x04, 0x37
        /*0002*/ 	.short	(.L_23 - .L_22)
.L_22:
        /*0004*/ 	.word	0x00000082


	//----- nvinfo : EIATTR_KPARAM_INFO
	.align		4
.L_23:
        /*0008*/ 	.byte	0x04, 0x17
        /*000a*/ 	.short	(.L_25 - .L_24)
.L_24:
        /*000c*/ 	.word	0x00000000
        /*0010*/ 	.short	0x0003
        /*0012*/ 	.short	0x0018
        /*0014*/ 	.byte	0x00, 0xf0, 0x11, 0x00


	//----- nvinfo : EIATTR_KPARAM_INFO
	.align		4
.L_25:
        /*0018*/ 	.byte	0x04, 0x17
        /*001a*/ 	.short	(.L_27 - .L_26)
.L_26:
        /*001c*/ 	.word	0x00000000
        /*0020*/ 	.short	0x0002
        /*0022*/ 	.short	0x0010
        /*0024*/ 	.byte	0x00, 0xf5, 0x21, 0x00


	//----- nvinfo : EIATTR_KPARAM_INFO
	.align		4
.L_27:
        /*0028*/ 	.byte	0x04, 0x17
        /*002a*/ 	.short	(.L_29 - .L_28)
.L_28:
        /*002c*/ 	.word	0x00000000
        /*0030*/ 	.short	0x0001
        /*0032*/ 	.short	0x0008
        /*0034*/ 	.byte	0x00, 0xf5, 0x21, 0x00


	//----- nvinfo : EIATTR_KPARAM_INFO
	.align		4
.L_29:
        /*0038*/ 	.byte	0x04, 0x17
        /*003a*/ 	.short	(.L_31 - .L_30)
.L_30:
        /*003c*/ 	.word	0x00000000
        /*0040*/ 	.short	0x0000
        /*0042*/ 	.short	0x0000
        /*0044*/ 	.byte	0x00, 0xf5, 0x21, 0x00


	//----- nvinfo : EIATTR_SPARSE_MMA_MASK
	.align		4
.L_31:
        /*0048*/ 	.byte	0x03, 0x50
        /*004a*/ 	.short	0x0000


	//----- nvinfo : EIATTR_MAXREG_COUNT
	.align		4
        /*004c*/ 	.byte	0x03, 0x1b
        /*004e*/ 	.short	0x00ff


	//----- nvinfo : EIATTR_MERCURY_ISA_VERSION
	.align		4
        /*0050*/ 	.byte	0x03, 0x5f
        /*0052*/ 	.short	0x0101


	//----- nvinfo : EIATTR_VRC_CTA_INIT_COUNT
	.align		4
        /*0054*/ 	.byte	0x02, 0x4a
	.zero		1
	.zero		1


	//----- nvinfo : EIATTR_EXIT_INSTR_OFFSETS
	.align		4
        /*0058*/ 	.byte	0x04, 0x1c
        /*005a*/ 	.short	(.L_33 - .L_32)


	//   ....[0]....
.L_32:
        /*005c*/ 	.word	0x00000070


	//   ....[1]....
        /*0060*/ 	.word	0x00000240


	//----- nvinfo : EIATTR_CRS_STACK_SIZE
	.align		4
.L_33:
        /*0064*/ 	.byte	0x04, 0x1e
        /*0066*/ 	.short	(.L_35 - .L_34)
.L_34:
        /*0068*/ 	.word	0x00000000


	//----- nvinfo : EIATTR_CBANK_PARAM_SIZE
	.align		4
.L_35:
        /*006c*/ 	.byte	0x03, 0x19
        /*006e*/ 	.short	0x001c


	//----- nvinfo : EIATTR_PARAM_CBANK
	.align		4
        /*0070*/ 	.byte	0x04, 0x0a
        /*0072*/ 	.short	(.L_37 - .L_36)
	.align		4
.L_36:
        /*0074*/ 	.word	index@(.nv.constant0._Z19divArrays_kernel__dPKdS0_Pdi)
        /*0078*/ 	.short	0x0380
        /*007a*/ 	.short	0x001c


	//----- nvinfo : EIATTR_SW_WAR
	.align		4
.L_37:
        /*007c*/ 	.byte	0x04, 0x36
        /*007e*/ 	.short	(.L_39 - .L_38)
.L_38:
        /*0080*/ 	.word	0x00000008
.L_39:


//--------------------- .nv.info._Z19divArrays_kernel__fPKfS0_Pfi --------------------------
	.section	.nv.info._Z19divArrays_kernel__fPKfS0_Pfi,"",@"SHT_CUDA_INFO"
	.sectionflags	@""
	.align	4


	//----- nvinfo : EIATTR_CUDA_API_VERSION
	.align		4
        /*0000*/ 	.byte	0x04, 0x37
        /*0002*/ 	.short	(.L_41 - .L_40)
.L_40:
        /*0004*/ 	.word	0x00000082


	//----- nvinfo : EIATTR_KPARAM_INFO
	.align		4
.L_41:
        /*0008*/ 	.byte	0x04, 0x17
        /*000a*/ 	.short	(.L_43 - .L_42)
.L_42:
        /*000c*/ 	.word	0x00000000
        /*0010*/ 	.short	0x0003
        /*0012*/ 	.short	0x0018
        /*0014*/ 	.byte	0x00, 0xf0, 0x11, 0x00


	//----- nvinfo : EIATTR_KPARAM_INFO
	.align		4
.L_43:
        /*0018*/ 	.byte	0x04, 0x17
        /*001a*/ 	.short	(.L_45 - .L_44)
.L_44:
        /*001c*/ 	.word	0x00000000
        /*0020*/ 	.short	0x0002
        /*0022*/ 	.short	0x0010
        /*0024*/ 	.byte	0x00, 0xf5, 0x21, 0x00


	//----- nvinfo : EIATTR_KPARAM_INFO
	.align		4
.L_45:
        /*0028*/ 	.byte	0x04, 0x17
        /*002a*/ 	.short	(.L_47 - .L_46)
.L_46:
        /*002c*/ 	.word	0x00000000
        /*0030*/ 	.short	0x0001
        /*0032*/ 	.short	0x0008
        /*0034*/ 	.byte	0x00, 0xf5, 0x21, 0x00


	//----- nvinfo : EIATTR_KPARAM_INFO
	.align		4
.L_47:
        /*0038*/ 	.byte	0x04, 0x17
        /*003a*/ 	.short	(.L_49 - .L_48)
.L_48:
        /*003c*/ 	.word	0x00000000
        /*0040*/ 	.short	0x0000
        /*0042*/ 	.short	0x0000
        /*0044*/ 	.byte	0x00, 0xf5, 0x21, 0x00


	//----- nvinfo : EIATTR_SPARSE_MMA_MASK
	.align		4
.L_49:
        /*0048*/ 	.byte	0x03, 0x50
        /*004a*/ 	.short	0x0000


	//----- nvinfo : EIATTR_MAXREG_COUNT
	.align		4
        /*004c*/ 	.byte	0x03, 0x1b
        /*004e*/ 	.short	0x00ff


	//----- nvinfo : EIATTR_MERCURY_ISA_VERSION
	.align		4
        /*0050*/ 	.byte	0x03, 0x5f
        /*0052*/ 	.short	0x0101


	//----- nvinfo : EIATTR_VRC_CTA_INIT_COUNT
	.align		4
        /*0054*/ 	.byte	0x02, 0x4a
	.zero		1
	.zero		1


	//----- nvinfo : EIATTR_EXIT_INSTR_OFFSETS
	.align		4
        /*0058*/ 	.byte	0x04, 0x1c
        /*005a*/ 	.short	(.L_51 - .L_50)


	//   ....[0]....
.L_50:
        /*005c*/ 	.word	0x00000070


	//   ....[1]....
        /*0060*/ 	.word	0x000001f0


	//----- nvinfo : EIATTR_CRS_STACK_SIZE
	.align		4
.L_51:
        /*0064*/ 	.byte	0x04, 0x1e
        /*0066*/ 	.short	(.L_53 - .L_52)
.L_52:
        /*0068*/ 	.word	0x00000000


	//----- nvinfo : EIATTR_CBANK_PARAM_SIZE
	.align		4
.L_53:
        /*006c*/ 	.byte	0x03, 0x19
        /*006e*/ 	.short	0x001c


	//----- nvinfo : EIATTR_PARAM_CBANK
	.align		4
        /*0070*/ 	.byte	0x04, 0x0a
        /*0072*/ 	.short	(.L_55 - .L_54)
	.align		4
.L_54:
        /*0074*/ 	.word	index@(.nv.constant0._Z19divArrays_kernel__fPKfS0_Pfi)
        /*0078*/ 	.short	0x0380
        /*007a*/ 	.short	0x001c


	//----- nvinfo : EIATTR_SW_WAR
	.align		4
.L_55:
        /*007c*/ 	.byte	0x04, 0x36
        /*007e*/ 	.short	(.L_57 - .L_56)
.L_56:
        /*0080*/ 	.word	0x00000008
.L_57:


//--------------------- .nv.info._Z19divArrays_kernel__iPKiS0_Pii --------------------------
	.section	.nv.info._Z19divArrays_kernel__iPKiS0_Pii,"",@"SHT_CUDA_INFO"
	.sectionflags	@""
	.align	4


	//----- nvinfo : EIATTR_CUDA_API_VERSION
	.align		4
        /*0000*/ 	.byte	0x04, 0x37
        /*0002*/ 	.short	(.L_59 - .L_58)
.L_58:
        /*0004*/ 	.word	0x00000082


	//----- nvinfo : EIATTR_KPARAM_INFO
	.align		4
.L_59:
        /*0008*/ 	.byte	0x04, 0x17
        /*000a*/ 	.short	(.L_61 - .L_60)
.L_60:
        /*000c*/ 	.word	0x00000000
        /*0010*/ 	.short	0x0003
        /*0012*/ 	.short	0x0018
        /*0014*/ 	.byte	0x00, 0xf0, 0x11, 0x00


	//----- nvinfo : EIATTR_KPARAM_INFO
	.align		4
.L_61:
        /*0018*/ 	.byte	0x04, 0x17
        /*001a*/ 	.short	(.L_63 - .L_62)
.L_62:
        /*001c*/ 	.word	0x00000000
        /*0020*/ 	.short	0x0002
        /*0022*/ 	.short	0x0010
        /*0024*/ 	.byte	0x00, 0xf5, 0x21, 0x00


	//----- nvinfo : EIATTR_KPARAM_INFO
	.align		4
.L_63:
        /*0028*/ 	.byte	0x04, 0x17
        /*002a*/ 	.short	(.L_65 - .L_64)
.L_64:
        /*002c*/ 	.word	0x00000000
        /*0030*/ 	.short	0x0001
        /*0032*/ 	.short	0x0008
        /*0034*/ 	.byte	0x00, 0xf5, 0x21, 0x00


	//----- nvinfo : EIATTR_KPARAM_INFO
	.align		4
.L_65:
        /*0038*/ 	.byte	0x04, 0x17
        /*003a*/ 	.short	(.L_67 - .L_66)
.L_66:
        /*003c*/ 	.word	0x00000000
        /*0040*/ 	.short	0x0000
        /*0042*/ 	.short	0x0000
        /*0044*/ 	.byte	0x00, 0xf5, 0x21, 0x00


	//----- nvinfo : EIATTR_SPARSE_MMA_MASK
	.align		4
.L_67:
        /*0048*/ 	.byte	0x03, 0x50
        /*004a*/ 	.short	0x0000


	//----- nvinfo : EIATTR_MAXREG_COUNT
	.align		4
        /*004c*/ 	.byte	0x03, 0x1b
        /*004e*/ 	.short	0x00ff


	//----- nvinfo : EIATTR_MERCURY_ISA_VERSION
	.align		4
        /*0050*/ 	.byte	0x03, 0x5f
        /*0052*/ 	.short	0x0101


	//----- nvinfo : EIATTR_VRC_CTA_INIT_COUNT
	.align		4
        /*0054*/ 	.byte	0x02, 0x4a
	.zero		1
	.zero		1


	//----- nvinfo : EIATTR_EXIT_INSTR_OFFSETS
	.align		4
        /*0058*/ 	.byte	0x04, 0x1c
        /*005a*/ 	.short	(.L_69 - .L_68)


	//   ....[0]....
.L_68:
        /*005c*/ 	.word	0x00000070


	//   ....[1]....
        /*0060*/ 	.word	0x000002a0


	//----- nvinfo : EIATTR_CBANK_PARAM_SIZE
	.align		4
.L_69:
        /*0064*/ 	.byte	0x03, 0x19
        /*0066*/ 	.short	0x001c


	//----- nvinfo : EIATTR_PARAM_CBANK
	.align		4
        /*0068*/ 	.byte	0x04, 0x0a
        /*006a*/ 	.short	(.L_71 - .L_70)
	.align		4
.L_70:
        /*006c*/ 	.word	index@(.nv.constant0._Z19divArrays_kernel__iPKiS0_Pii)
        /*0070*/ 	.short	0x0380
        /*0072*/ 	.short	0x001c


	//----- nvinfo : EIATTR_SW_WAR
	.align		4
.L_71:
        /*0074*/ 	.byte	0x04, 0x36
        /*0076*/ 	.short	(.L_73 - .L_72)
.L_72:
        /*0078*/ 	.word	0x00000008
.L_73:


//--------------------- .nv.callgraph             --------------------------
	.section	.nv.callgraph,"",@"SHT_CUDA_CALLGRAPH"
	.align	4
	.sectionentsize	8
	.align		4
        /*0000*/ 	.word	0x00000000
	.align		4
        /*0004*/ 	.word	0xffffffff
	.align		4
        /*0008*/ 	.word	0x00000000
	.align		4
        /*000c*/ 	.word	0xfffffffe
	.align		4
        /*0010*/ 	.word	0x00000000
	.align		4
        /*0014*/ 	.word	0xfffffffd
	.align		4
        /*0018*/ 	.word	0x00000000
	.align		4
        /*001c*/ 	.word	0xfffffffc


//--------------------- .text._Z19divArrays_kernel__dPKdS0_Pdi --------------------------
	.section	.text._Z19divArrays_kernel__dPKdS0_Pdi,"ax",@progbits
	.align	128
        .global         _Z19divArrays_kernel__dPKdS0_Pdi
        .type           _Z19divArrays_kernel__dPKdS0_Pdi,@function
        .size           _Z19divArrays_kernel__dPKdS0_Pdi,(.L_x_23 - _Z19divArrays_kernel__dPKdS0_Pdi)
        .other          _Z19divArrays_kernel__dPKdS0_Pdi,@"STO_CUDA_ENTRY STV_DEFAULT"
_Z19divArrays_kernel__dPKdS0_Pdi:
.text._Z19divArrays_kernel__dPKdS0_Pdi:
[----:B------:R-:W-:Y:S01]  /*0000*/  LDC R1, c[0x0][0x37c] ;  /* 0x0000df00ff017b82 */ /* 0x000fe20000000800 */
[----:B------:R-:W0:Y:S01]  /*0010*/  S2R R0, SR_CTAID.X ;  /* 0x0000000000007919 */ /* 0x000e220000002500 */
[----:B------:R-:W0:Y:S01]  /*0020*/  LDCU UR4, c[0x0][0x360] ;  /* 0x00006c00ff0477ac */ /* 0x000e220008000800 */
[----:B------:R-:W0:Y:S01]  /*0030*/  S2R R3, SR_TID.X ;  /* 0x0000000000037919 */ /* 0x000e220000002100 */
[----:B------:R-:W1:Y:S01]  /*0040*/  LDCU UR5, c[0x0][0x398] ;  /* 0x00007300ff0577ac */ /* 0x000e620008000800 */
[----:B0-----:R-:W-:-:S05]  /*0050*/  IMAD R0, R0, UR4, R3 ;  /* 0x0000000400007c24 */ /* 0x001fca000f8e0203 */
[----:B-1----:R-:W-:-:S13]  /*0060*/  ISETP.GE.AND P0, PT, R0, UR5, PT ;  /* 0x0000000500007c0c */ /* 0x002fda000bf06270 */
[----:B------:R-:W-:Y:S05]  /*0070*/  @P0 EXIT ;  /* 0x000000000000094d */ /* 0x000fea0003800000 */
[----:B------:R-:W0:Y:S01]  /*0080*/  LDC.64 R4, c[0x0][0x388] ;  /* 0x0000e200ff047b82 */ /* 0x000e220000000a00 */
[----:B------:R-:W1:Y:S07]  /*0090*/  LDCU.64 UR4, c[0x0][0x358] ;  /* 0x00006b00ff0477ac */ /* 0x000e6e0008000a00 */
[----:B------:R-:W2:Y:S01]  /*00a0*/  LDC.64 R6, c[0x0][0x380] ;  /* 0x0000e000ff067b82 */ /* 0x000ea20000000a00 */
[----:B0-----:R-:W-:-:S06]  /*00b0*/  IMAD.WIDE.U32 R4, R0, 0x8, R4 ;  /* 0x0000000800047825 */ /* 0x001fcc00078e0004 */
[----:B-1----:R-:W3:Y:S01]  /*00c0*/  LDG.E.64 R4, desc[UR4][R4.64] ;  /* 0x0000000404047981 */ /* 0x002ee2000c1e1b00 */
[----:B--2---:R-:W-:-:S06]  /*00d0*/  IMAD.WIDE.U32 R6, R0, 0x8, R6 ;  /* 0x0000000800067825 */ /* 0x004fcc00078e0006 */
[----:B------:R-:W2:Y:S01]  /*00e0*/  LDG.E.64 R6, desc[UR4][R6.64] ;  /* 0x0000000406067981 */ /* 0x000ea2000c1e1b00 */
[----:B------:R-:W-:Y:S01]  /*00f0*/  IMAD.MOV.U32 R2, RZ, RZ, 0x1 ;  /* 0x00000001ff027424 */ /* 0x000fe200078e00ff */
[----:B------:R-:W-:Y:S01]  /*0100*/  BSSY.RECONVERGENT B0, `(.L_x_0) ;  /* 0x0000010000007945 */ /* 0x000fe20003800200 */
[----:B---3--:R-:W0:Y:S01]  /*0110*/  MUFU.RCP64H R3, R5 ;  /* 0x0000000500037308 */ /* 0x008e220000001800 */
[----:B--2---:R-:W-:-:S03]  /*0120*/  FSETP.GEU.AND P1, PT, |R7|, 6.5827683646048100446e-37, PT ;  /* 0x036000000700780b */ /* 0x004fc60003f2e200 */
[----:B0-----:R-:W-:-:S08]  /*0130*/  DFMA R8, -R4, R2, 1 ;  /* 0x3ff000000408742b */ /* 0x001fd00000000102 */
[----:B------:R-:W-:-:S08]  /*0140*/  DFMA R8, R8, R8, R8 ;  /* 0x000000080808722b */ /* 0x000fd00000000008 */
[----:B------:R-:W-:-:S08]  /*0150*/  DFMA R8, R2, R8, R2 ;  /* 0x000000080208722b */ /* 0x000fd00000000002 */
[----:B------:R-:W-:-:S08]  /*0160*/  DFMA R2, -R4, R8, 1 ;  /* 0x3ff000000402742b */ /* 0x000fd00000000108 */
[----:B------:R-:W-:-:S08]  /*0170*/  DFMA R2, R8, R2, R8 ;  /* 0x000000020802722b */ /* 0x000fd00000000008 */
[----:B------:R-:W-:-:S08]  /*0180*/  DMUL R8, R6, R2 ;  /* 0x0000000206087228 */ /* 0x000fd00000000000 */
[----:B------:R-:W-:-:S08]  /*0190*/  DFMA R10, -R4, R8, R6 ;  /* 0x00000008040a722b */ /* 0x000fd00000000106 */
[----:B------:R-:W-:-:S10]  /*01a0*/  DFMA R2, R2, R10, R8 ;  /* 0x0000000a0202722b */ /* 0x000fd40000000008 */
[----:B------:R-:W-:-:S05]  /*01b0*/  FFMA R8, RZ, R5, R3 ;  /* 0x00000005ff087223 */ /* 0x000fca0000000003 */
[----:B------:R-:W-:-:S13]  /*01c0*/  FSETP.GT.AND P0, PT, |R8|, 1.469367938527859385e-39, PT ;  /* 0x001000000800780b */ /* 0x000fda0003f04200 */
[----:B------:R-:W-:Y:S05]  /*01d0*/  @P0 BRA P1, `(.L_x_1) ;  /* 0x0000000000080947 */ /* 0x000fea0000800000 */
[----:B------:R-:W-:-:S07]  /*01e0*/  MOV R10, 0x200 ;  /* 0x00000200000a7802 */ /* 0x000fce0000000f00 */
[----:B------:R-:W-:Y:S05]  /*01f0*/  CALL.REL.NOINC `($__internal_0_$__cuda_sm20_div_rn_f64_full) ;  /* 0x0000000000147944 */ /* 0x000fea0003c00000 */
.L_x_1:
[----:B------:R-:W-:Y:S05]  /*0200*/  BSYNC.RECONVERGENT B0 ;  /* 0x0000000000007941 */ /* 0x000fea0003800200 */
.L_x_0:
[----:B------:R-:W0:Y:S02]  /*0210*/  LDC.64 R4, c[0x0][0x390] ;  /* 0x0000e400ff047b82 */ /* 0x000e240000000a00 */
[----:B0-----:R-:W-:-:S05]  /*0220*/  IMAD.WIDE.U32 R4, R0, 0x8, R4 ;  /* 0x0000000800047825 */ /* 0x001fca00078e0004 */
[----:B------:R-:W-:Y:S01]  /*0230*/  STG.E.64 desc[UR4][R4.64], R2 ;  /* 0x0000000204007986 */ /* 0x000fe2000c101b04 */
[----:B------:R-:W-:Y:S05]  /*0240*/  EXIT ;  /* 0x000000000000794d */ /* 0x000fea0003800000 */
        .weak           $__internal_0_$__cuda_sm20_div_rn_f64_full
        .type           $__internal_0_$__cuda_sm20_div_rn_f64_full,@function
        .size           $__internal_0_$__cuda_sm20_div_rn_f64_full,(.L_x_23 - $__internal_0_$__cuda_sm20_div_rn_f64_full)
$__internal_0_$__cuda_sm20_div_rn_f64_full:
[C---:B------:R-:W-:Y:S01]  /*0250*/  FSETP.GEU.AND P0, PT, |R5|.reuse, 1.469367938527859385e-39, PT ;  /* 0x001000000500780b */ /* 0x040fe20003f0e200 */
[----:B------:R-:W-:Y:S01]  /*0260*/  IMAD.MOV.U32 R16, RZ, RZ, 0x1 ;  /* 0x00000001ff107424 */ /* 0x000fe200078e00ff */
[----:B------:R-:W-:Y:S01]  /*0270*/  LOP3.LUT R2, R5, 0x800fffff, RZ, 0xc0, !PT ;  /* 0x800fffff05027812 */ /* 0x000fe200078ec0ff */
[----:B------:R-:W-:Y:S01]  /*0280*/  BSSY.RECONVERGENT B1, `(.L_x_2) ;  /* 0x0000055000017945 */ /* 0x000fe20003800200 */
[C---:B------:R-:W-:Y:S02]  /*0290*/  FSETP.GEU.AND P2, PT, |R7|.reuse, 1.469367938527859385e-39, PT ;  /* 0x001000000700780b */ /* 0x040fe40003f4e200 */
[----:B------:R-:W-:Y:S01]  /*02a0*/  LOP3.LUT R3, R2, 0x3ff00000, RZ, 0xfc, !PT ;  /* 0x3ff0000002037812 */ /* 0x000fe200078efcff */
[----:B------:R-:W-:Y:S01]  /*02b0*/  IMAD.MOV.U32 R2, RZ, RZ, R4 ;  /* 0x000000ffff027224 */ /* 0x000fe200078e0004 */
[----:B------:R-:W-:Y:S02]  /*02c0*/  LOP3.LUT R11, R7, 0x7ff00000, RZ, 0xc0, !PT ;  /* 0x7ff00000070b7812 */ /* 0x000fe400078ec0ff */
[----:B------:R-:W-:-:S03]  /*02d0*/  LOP3.LUT R14, R5, 0x7ff00000, RZ, 0xc0, !PT ;  /* 0x7ff00000050e7812 */ /* 0x000fc600078ec0ff */
[----:B------:R-:W-:Y:S01]  /*02e0*/  @!P0 DMUL R2, R4, 8.98846567431157953865e+307 ;  /* 0x7fe0000004028828 */ /* 0x000fe20000000000 */
[----:B------:R-:W-:-:S03]  /*02f0*/  ISETP.GE.U32.AND P1, PT, R11, R14, PT ;  /* 0x0000000e0b00720c */ /* 0x000fc60003f26070 */
[----:B------:R-:W-:Y:S01]  /*0300*/  @!P2 LOP3.LUT R12, R5, 0x7ff00000, RZ, 0xc0, !PT ;  /* 0x7ff00000050ca812 */ /* 0x000fe200078ec0ff */
[----:B------:R-:W-:Y:S01]  /*0310*/  @!P2 IMAD.MOV.U32 R18, RZ, RZ, RZ ;  /* 0x000000ffff12a224 */ /* 0x000fe200078e00ff */
[----:B------:R-:W0:Y:S02]  /*0320*/  MUFU.RCP64H R17, R3 ;  /* 0x0000000300117308 */ /* 0x000e240000001800 */
[----:B------:R-:W-:Y:S01]  /*0330*/  @!P2 ISETP.GE.U32.AND P3, PT, R11, R12, PT ;  /* 0x0000000c0b00a20c */ /* 0x000fe20003f66070 */
[----:B------:R-:W-:-:S05]  /*0340*/  IMAD.MOV.U32 R12, RZ, RZ, 0x1ca00000 ;  /* 0x1ca00000ff0c7424 */ /* 0x000fca00078e00ff */
[----:B------:R-:W-:-:S04]  /*0350*/  @!P2 SEL R13, R12, 0x63400000, !P3 ;  /* 0x634000000c0da807 */ /* 0x000fc80005800000 */
[----:B------:R-:W-:-:S04]  /*0360*/  @!P2 LOP3.LUT R13, R13, 0x80000000, R7, 0xf8, !PT ;  /* 0x800000000d0da812 */ /* 0x000fc800078ef807 */
[----:B------:R-:W-:Y:S01]  /*0370*/  @!P2 LOP3.LUT R19, R13, 0x100000, RZ, 0xfc, !PT ;  /* 0x001000000d13a812 */ /* 0x000fe200078efcff */
[----:B0-----:R-:W-:-:S08]  /*0380*/  DFMA R8, R16, -R2, 1 ;  /* 0x3ff000001008742b */ /* 0x001fd00000000802 */
[----:B------:R-:W-:-:S08]  /*0390*/  DFMA R8, R8, R8, R8 ;  /* 0x000000080808722b */ /* 0x000fd00000000008 */
[----:B------:R-:W-:Y:S01]  /*03a0*/  DFMA R16, R16, R8, R16 ;  /* 0x000000081010722b */ /* 0x000fe20000000010 */
[----:B------:R-:W-:Y:S01]  /*03b0*/  SEL R9, R12, 0x63400000, !P1 ;  /* 0x634000000c097807 */ /* 0x000fe20004800000 */
[----:B------:R-:W-:-:S03]  /*03c0*/  IMAD.MOV.U32 R8, RZ, RZ, R6 ;  /* 0x000000ffff087224 */ /* 0x000fc600078e0006 */
[----:B------:R-:W-:-:S03]  /*03d0*/  LOP3.LUT R9, R9, 0x800fffff, R7, 0xf8, !PT ;  /* 0x800fffff09097812 */ /* 0x000fc600078ef807 */
[----:B------:R-:W-:-:S03]  /*03e0*/  DFMA R20, R16, -R2, 1 ;  /* 0x3ff000001014742b */ /* 0x000fc60000000802 */
[----:B------:R-:W-:-:S05]  /*03f0*/  @!P2 DFMA R8, R8, 2, -R18 ;  /* 0x400000000808a82b */ /* 0x000fca0000000812 */
[----:B------:R-:W-:Y:S01]  /*0400*/  DFMA R16, R16, R20, R16 ;  /* 0x000000141010722b */ /* 0x000fe20000000010 */
[----:B------:R-:W-:Y:S02]  /*0410*/  IMAD.MOV.U32 R21, RZ, RZ, R11 ;  /* 0x000000ffff157224 */ /* 0x000fe400078e000b */
[----:B------:R-:W-:Y:S01]  /*0420*/  IMAD.MOV.U32 R20, RZ, RZ, R14 ;  /* 0x000000ffff147224 */ /* 0x000fe200078e000e */
[----:B------:R-:W-:Y:S02]  /*0430*/  @!P0 LOP3.LUT R20, R3, 0x7ff00000, RZ, 0xc0, !PT ;  /* 0x7ff0000003148812 */ /* 0x000fe400078ec0ff */
[----:B------:R-:W-:Y:S02]  /*0440*/  @!P2 LOP3.LUT R21, R9, 0x7ff00000, RZ, 0xc0, !PT ;  /* 0x7ff000000915a812 */ /* 0x000fe400078ec0ff */
[----:B------:R-:W-:Y:S01]  /*0450*/  DMUL R18, R16, R8 ;  /* 0x0000000810127228 */ /* 0x000fe20000000000 */
[----:B------:R-:W-:Y:S02]  /*0460*/  VIADD R22, R20, 0xffffffff ;  /* 0xffffffff14167836 */ /* 0x000fe40000000000 */
[----:B------:R-:W-:-:S05]  /*0470*/  VIADD R13, R21, 0xffffffff ;  /* 0xffffffff150d7836 */ /* 0x000fca0000000000 */
[----:B------:R-:W-:Y:S01]  /*0480*/  DFMA R14, R18, -R2, R8 ;  /* 0x80000002120e722b */ /* 0x000fe20000000008 */
[----:B------:R-:W-:-:S04]  /*0490*/  ISETP.GT.U32.AND P0, PT, R13, 0x7feffffe, PT ;  /* 0x7feffffe0d00780c */ /* 0x000fc80003f04070 */
[----:B------:R-:W-:-:S03]  /*04a0*/  ISETP.GT.U32.OR P0, PT, R22, 0x7feffffe, P0 ;  /* 0x7feffffe1600780c */ /* 0x000fc60000704470 */
[----:B------:R-:W-:-:S10]  /*04b0*/  DFMA R14, R16, R14, R18 ;  /* 0x0000000e100e722b */ /* 0x000fd40000000012 */
[----:B------:R-:W-:Y:S05]  /*04c0*/  @P0 BRA `(.L_x_3) ;  /* 0x00000000006c0947 */ /* 0x000fea0003800000 */
[----:B------:R-:W-:-:S04]  /*04d0*/  LOP3.LUT R16, R5, 0x7ff00000, RZ, 0xc0, !PT ;  /* 0x7ff0000005107812 */ /* 0x000fc800078ec0ff */
[CC--:B------:R-:W-:Y:S02]  /*04e0*/  VIADDMNMX R6, R11.reuse, -R16.reuse, 0xb9600000, !PT ;  /* 0xb96000000b067446 */ /* 0x0c0fe40007800910 */
[----:B------:R-:W-:Y:S02]  /*04f0*/  ISETP.GE.U32.AND P0, PT, R11, R16, PT ;  /* 0x000000100b00720c */ /* 0x000fe40003f06070 */
[----:B------:R-:W-:Y:S02]  /*0500*/  VIMNMX R6, PT, PT, R6, 0x46a00000, PT ;  /* 0x46a0000006067848 */ /* 0x000fe40003fe0100 */
[----:B------:R-:W-:-:S05]  /*0510*/  SEL R11, R12, 0x63400000, !P0 ;  /* 0x634000000c0b7807 */ /* 0x000fca0004000000 */
[----:B------:R-:W-:Y:S02]  /*0520*/  IMAD.IADD R11, R6, 0x1, -R11 ;  /* 0x00000001060b7824 */ /* 0x000fe400078e0a0b */
[----:B------:R-:W-:Y:S02]  /*0530*/  IMAD.MOV.U32 R6, RZ, RZ, RZ ;  /* 0x000000ffff067224 */ /* 0x000fe400078e00ff */
[----:B------:R-:W-:-:S06]  /*0540*/  VIADD R7, R11, 0x7fe00000 ;  /* 0x7fe000000b077836 */ /* 0x000fcc0000000000 */
[----:B------:R-:W-:-:S10]  /*0550*/  DMUL R12, R14, R6 ;  /* 0x000000060e0c7228 */ /* 0x000fd40000000000 */
[----:B------:R-:W-:-:S13]  /*0560*/  FSETP.GTU.AND P0, PT, |R13|, 1.469367938527859385e-39, PT ;  /* 0x001000000d00780b */ /* 0x000fda0003f0c200 */
[----:B------:R-:W-:Y:S05]  /*0570*/  @P0 BRA `(.L_x_4) ;  /* 0x0000000000940947 */ /* 0x000fea0003800000 */
[----:B------:R-:W-:Y:S01]  /*0580*/  DFMA R2, R14, -R2, R8 ;  /* 0x800000020e02722b */ /* 0x000fe20000000008 */
[----:B------:R-:W-:-:S09]  /*0590*/  IMAD.MOV.U32 R6, RZ, RZ, RZ ;  /* 0x000000ffff067224 */ /* 0x000fd200078e00ff */
[C---:B------:R-:W-:Y:S02]  /*05a0*/  FSETP.NEU.AND P0, PT, R3.reuse, RZ, PT ;  /* 0x000000ff0300720b */ /* 0x040fe40003f0d000 */
[----:B------:R-:W-:-:S04]  /*05b0*/  LOP3.LUT R5, R3, 0x80000000, R5, 0x48, !PT ;  /* 0x8000000003057812 */ /* 0x000fc800078e4805 */
[----:B------:R-:W-:-:S07]  /*05c0*/  LOP3.LUT R7, R5, R7, RZ, 0xfc, !PT ;  /* 0x0000000705077212 */ /* 0x000fce00078efcff */
[----:B------:R-:W-:Y:S05]  /*05d0*/  @!P0 BRA `(.L_x_4) ;  /* 0x00000000007c8947 */ /* 0x000fea0003800000 */
[----:B------:R-:W-:Y:S01]  /*05e0*/  IMAD.MOV R3, RZ, RZ, -R11 ;  /* 0x000000ffff037224 */ /* 0x000fe200078e0a0b */
[----:B------:R-:W-:Y:S01]  /*05f0*/  DMUL.RP R6, R14, R6 ;  /* 0x000000060e067228 */ /* 0x000fe20000008000 */
[----:B------:R-:W-:Y:S01]  /*0600*/  IMAD.MOV.U32 R2, RZ, RZ, RZ ;  /* 0x000000ffff027224 */ /* 0x000fe200078e00ff */
[----:B------:R-:W-:-:S05]  /*0610*/  IADD3 R11, PT, PT, -R11, -0x43300000, RZ ;  /* 0xbcd000000b0b7810 */ /* 0x000fca0007ffe1ff */
[----:B------:R-:W-:-:S03]  /*0620*/  DFMA R2, R12, -R2, R14 ;  /* 0x800000020c02722b */ /* 0x000fc6000000000e */
[----:B------:R-:W-:-:S07]  /*0630*/  LOP3.LUT R5, R7, R5, RZ, 0x3c, !PT ;  /* 0x0000000507057212 */ /* 0x000fce00078e3cff */
[----:B------:R-:W-:-:S04]  /*0640*/  FSETP.NEU.AND P0, PT, |R3|, R11, PT ;  /* 0x0000000b0300720b */ /* 0x000fc80003f0d200 */
[----:B------:R-:W-:Y:S02]  /*0650*/  FSEL R12, R6, R12, !P0 ;  /* 0x0000000c060c7208 */ /* 0x000fe40004000000 */
[----:B------:R-:W-:Y:S01]  /*0660*/  FSEL R13, R5, R13, !P0 ;  /* 0x0000000d050d7208 */ /* 0x000fe20004000000 */
[----:B------:R-:W-:Y:S06]  /*0670*/  BRA `(.L_x_4) ;  /* 0x0000000000547947 */ /* 0x000fec0003800000 */
.L_x_3:
[----:B------:R-:W-:-:S14]  /*0680*/  DSETP.NAN.AND P0, PT, R6, R6, PT ;  /* 0x000000060600722a */ /* 0x000fdc0003f08000 */
[----:B------:R-:W-:Y:S05]  /*0690*/  @P0 BRA `(.L_x_5) ;  /* 0x0000000000440947 */ /* 0x000fea0003800000 */
[----:B------:R-:W-:-:S14]  /*06a0*/  DSETP.NAN.AND P0, PT, R4, R4, PT ;  /* 0x000000040400722a */ /* 0x000fdc0003f08000 */
[----:B------:R-:W-:Y:S05]  /*06b0*/  @P0 BRA `(.L_x_6) ;  /* 0x0000000000300947 */ /* 0x000fea0003800000 */
[----:B------:R-:W-:Y:S01]  /*06c0*/  ISETP.NE.AND P0, PT, R21, R20, PT ;  /* 0x000000141500720c */ /* 0x000fe20003f05270 */
[----:B------:R-:W-:Y:S02]  /*06d0*/  IMAD.MOV.U32 R12, RZ, RZ, 0x0 ;  /* 0x00000000ff0c7424 */ /* 0x000fe400078e00ff */
[----:B------:R-:W-:-:S10]  /*06e0*/  IMAD.MOV.U32 R13, RZ, RZ, -0x80000 ;  /* 0xfff80000ff0d7424 */ /* 0x000fd400078e00ff */
[----:B------:R-:W-:Y:S05]  /*06f0*/  @!P0 BRA `(.L_x_4) ;  /* 0x0000000000348947 */ /* 0x000fea0003800000 */
[----:B------:R-:W-:Y:S02]  /*0700*/  ISETP.NE.AND P0, PT, R21, 0x7ff00000, PT ;  /* 0x7ff000001500780c */ /* 0x000fe40003f05270 */
[----:B------:R-:W-:Y:S02]  /*0710*/  LOP3.LUT R13, R7, 0x80000000, R5, 0x48, !PT ;  /* 0x80000000070d7812 */ /* 0x000fe400078e4805 */
[----:B------:R-:W-:-:S13]  /*0720*/  ISETP.EQ.OR P0, PT, R20, RZ, !P0 ;  /* 0x000000ff1400720c */ /* 0x000fda0004702670 */
[----:B------:R-:W-:Y:S01]  /*0730*/  @P0 LOP3.LUT R2, R13, 0x7ff00000, RZ, 0xfc, !PT ;  /* 0x7ff000000d020812 */ /* 0x000fe200078efcff */
[----:B------:R-:W-:Y:S02]  /*0740*/  @!P0 IMAD.MOV.U32 R12, RZ, RZ, RZ ;  /* 0x000000ffff0c8224 */ /* 0x000fe400078e00ff */
[----:B------:R-:W-:Y:S02]  /*0750*/  @P0 IMAD.MOV.U32 R12, RZ, RZ, RZ ;  /* 0x000000ffff0c0224 */ /* 0x000fe400078e00ff */
[----:B------:R-:W-:Y:S01]  /*0760*/  @P0 IMAD.MOV.U32 R13, RZ, RZ, R2 ;  /* 0x000000ffff0d0224 */ /* 0x000fe200078e0002 */
[----:B------:R-:W-:Y:S06]  /*0770*/  BRA `(.L_x_4) ;  /* 0x0000000000147947 */ /* 0x000fec0003800000 */
.L_x_6:
[----:B------:R-:W-:Y:S01]  /*0780*/  LOP3.LUT R13, R5, 0x80000, RZ, 0xfc, !PT ;  /* 0x00080000050d7812 */ /* 0x000fe200078efcff */
[----:B------:R-:W-:Y:S01]  /*0790*/  IMAD.MOV.U32 R12, RZ, RZ, R4 ;  /* 0x000000ffff0c7224 */ /* 0x000fe200078e0004 */
[----:B------:R-:W-:Y:S06]  /*07a0*/  BRA `(.L_x_4) ;  /* 0x0000000000087947 */ /* 0x000fec0003800000 */
.L_x_5:
[----:B------:R-:W-:Y:S01]  /*07b0*/  LOP3.LUT R13, R7, 0x80000, RZ, 0xfc, !PT ;  /* 0x00080000070d7812 */ /* 0x000fe200078efcff */
[----:B------:R-:W-:-:S07]  /*07c0*/  IMAD.MOV.U32 R12, RZ, RZ, R6 ;  /* 0x000000ffff0c7224 */ /* 0x000fce00078e0006 */
.L_x_4:
[----:B------:R-:W-:Y:S05]  /*07d0*/  BSYNC.RECONVERGENT B1 ;  /* 0x0000000000017941 */ /* 0x000fea0003800200 */
.L_x_2:
[----:B------:R-:W-:Y:S02]  /*07e0*/  IMAD.MOV.U32 R11, RZ, RZ, 0x0 ;  /* 0x00000000ff0b7424 */ /* 0x000fe400078e00ff */
[----:B------:R-:W-:Y:S02]  /*07f0*/  IMAD.MOV.U32 R2, RZ, RZ, R12 ;  /* 0x000000ffff027224 */ /* 0x000fe400078e000c */
[----:B------:R-:W-:Y:S01]  /*0800*/  IMAD.MOV.U32 R3, RZ, RZ, R13 ;  /* 0x000000ffff037224 */ /* 0x000fe200078e000d */
[----:B------:R-:W-:Y:S06]  /*0810*/  RET.REL.NODEC R10 `(_Z19divArrays_kernel__dPKdS0_Pdi) ;  /* 0xfffffff40af87950 */ /* 0x000fec0003c3ffff */
.L_x_7:
[----:B------:R-:W-:-:S00]  /*0820*/  BRA `(.L_x_7) ;  /* 0xfffffffc00fc7947 */ /* 0x000fc0000383ffff */
[----:B------:R-:W-:-:S00]  /*0830*/  NOP ;  /* 0x0000000000007918 */ /* 0x000fc00000000000 */
        /* <DEDUP_REMOVED lines=12> */
.L_x_23:


//--------------------- .text._Z19divArrays_kernel__fPKfS0_Pfi --------------------------
	.section	.text._Z19divArrays_kernel__fPKfS0_Pfi,"ax",@progbits
	.align	128
        .global         _Z19divArrays_kernel__fPKfS0_Pfi
        .type           _Z19divArrays_kernel__fPKfS0_Pfi,@function
        .size           _Z19divArrays_kernel__fPKfS0_Pfi,(.L_x_24 - _Z19divArrays_kernel__fPKfS0_Pfi)
        .other          _Z19divArrays_kernel__fPKfS0_Pfi,@"STO_CUDA_ENTRY STV_DEFAULT"
_Z19divArrays_kernel__fPKfS0_Pfi:
.text._Z19divArrays_kernel__fPKfS0_Pfi:
        /* <DEDUP_REMOVED lines=11> */
[----:B0-----:R-:W-:-:S05]  /*00b0*/  IMAD.WIDE.U32 R6, R2, 0x4, R6 ;  /* 0x0000000402067825 */ /* 0x001fca00078e0006 */
[----:B-1----:R-:W3:Y:S01]  /*00c0*/  LDG.E R3, desc[UR4][R6.64] ;  /* 0x0000000406037981 */ /* 0x002ee2000c1e1900 */
[----:B--2---:R-:W-:-:S05]  /*00d0*/  IMAD.WIDE.U32 R4, R2, 0x4, R4 ;  /* 0x0000000402047825 */ /* 0x004fca00078e0004 */
[----:B------:R-:W2:Y:S01]  /*00e0*/  LDG.E R0, desc[UR4][R4.64] ;  /* 0x0000000404007981 */ /* 0x000ea2000c1e1900 */
[----:B------:R-:W-:Y:S01]  /*00f0*/  BSSY.RECONVERGENT B0, `(.L_x_8) ;  /* 0x000000c000007945 */ /* 0x000fe20003800200 */
[----:B---3--:R-:W0:Y:S08]  /*0100*/  MUFU.RCP R8, R3 ;  /* 0x0000000300087308 */ /* 0x008e300000001000 */
[----:B--2---:R-:W1:Y:S01]  /*0110*/  FCHK P0, R0, R3 ;  /* 0x0000000300007302 */ /* 0x004e620000000000 */
[----:B0-----:R-:W-:-:S04]  /*0120*/  FFMA R9, -R3, R8, 1 ;  /* 0x3f80000003097423 */ /* 0x001fc80000000108 */
[----:B------:R-:W-:-:S04]  /*0130*/  FFMA R9, R8, R9, R8 ;  /* 0x0000000908097223 */ /* 0x000fc80000000008 */
[----:B------:R-:W-:-:S04]  /*0140*/  FFMA R8, R0, R9, RZ ;  /* 0x0000000900087223 */ /* 0x000fc800000000ff */
[----:B------:R-:W-:-:S04]  /*0150*/  FFMA R10, -R3, R8, R0 ;  /* 0x00000008030a7223 */ /* 0x000fc80000000100 */
[----:B------:R-:W-:Y:S01]  /*0160*/  FFMA R9, R9, R10, R8 ;  /* 0x0000000a09097223 */ /* 0x000fe20000000008 */
[----:B-1----:R-:W-:Y:S06]  /*0170*/  @!P0 BRA `(.L_x_9) ;  /* 0x00000000000c8947 */ /* 0x002fec0003800000 */
[----:B------:R-:W-:-:S07]  /*0180*/  MOV R4, 0x1a0 ;  /* 0x000001a000047802 */ /* 0x000fce0000000f00 */
[----:B------:R-:W-:Y:S05]  /*0190*/  CALL.REL.NOINC `($__internal_1_$__cuda_sm3x_div_rn_noftz_f32_slowpath) ;  /* 0x0000000000187944 */ /* 0x000fea0003c00000 */
[----:B------:R-:W-:-:S07]  /*01a0*/  IMAD.MOV.U32 R9, RZ, RZ, R0 ;  /* 0x000000ffff097224 */ /* 0x000fce00078e0000 */
.L_x_9:
[----:B------:R-:W-:Y:S05]  /*01b0*/  BSYNC.RECONVERGENT B0 ;  /* 0x0000000000007941 */ /* 0x000fea0003800200 */
.L_x_8:
[----:B------:R-:W0:Y:S02]  /*01c0*/  LDC.64 R4, c[0x0][0x390] ;  /* 0x0000e400ff047b82 */ /* 0x000e240000000a00 */
[----:B0-----:R-:W-:-:S05]  /*01d0*/  IMAD.WIDE.U32 R2, R2, 0x4, R4 ;  /* 0x0000000402027825 */ /* 0x001fca00078e0004 */
[----:B------:R-:W-:Y:S01]  /*01e0*/  STG.E desc[UR4][R2.64], R9 ;  /* 0x0000000902007986 */ /* 0x000fe2000c101904 */
[----:B------:R-:W-:Y:S05]  /*01f0*/  EXIT ;  /* 0x000000000000794d */ /* 0x000fea0003800000 */
        .weak           $__internal_1_$__cuda_sm3x_div_rn_noftz_f32_slowpath
        .type           $__internal_1_$__cuda_sm3x_div_rn_noftz_f32_slowpath,@function
        .size           $__internal_1_$__cuda_sm3x_div_rn_noftz_f32_slowpath,(.L_x_24 - $__internal_1_$__cuda_sm3x_div_rn_noftz_f32_slowpath)
$__internal_1_$__cuda_sm3x_div_rn_noftz_f32_slowpath:
[--C-:B------:R-:W-:Y:S01]  /*0200*/  SHF.R.U32.HI R6, RZ, 0x17, R3.reuse ;  /* 0x00000017ff067819 */ /* 0x100fe20000011603 */
[----:B------:R-:W-:Y:S01]  /*0210*/  BSSY.RECONVERGENT B1, `(.L_x_10) ;  /* 0x0000064000017945 */ /* 0x000fe20003800200 */
[--C-:B------:R-:W-:Y:S01]  /*0220*/  SHF.R.U32.HI R5, RZ, 0x17, R0.reuse ;  /* 0x00000017ff057819 */ /* 0x100fe20000011600 */
[----:B------:R-:W-:Y:S01]  /*0230*/  IMAD.MOV.U32 R7, RZ, RZ, R0 ;  /* 0x000000ffff077224 */ /* 0x000fe200078e0000 */
[----:B------:R-:W-:Y:S01]  /*0240*/  LOP3.LUT R6, R6, 0xff, RZ, 0xc0, !PT ;  /* 0x000000ff06067812 */ /* 0x000fe200078ec0ff */
[----:B------:R-:W-:Y:S01]  /*0250*/  IMAD.MOV.U32 R8, RZ, RZ, R3 ;  /* 0x000000ffff087224 */ /* 0x000fe200078e0003 */
[----:B------:R-:W-:-:S03]  /*0260*/  LOP3.LUT R5, R5, 0xff, RZ, 0xc0, !PT ;  /* 0x000000ff05057812 */ /* 0x000fc600078ec0ff */
[----:B------:R-:W-:Y:S02]  /*0270*/  VIADD R11, R6, 0xffffffff ;  /* 0xffffffff060b7836 */ /* 0x000fe40000000000 */
[----:B------:R-:W-:-:S03]  /*0280*/  VIADD R10, R5, 0xffffffff ;  /* 0xffffffff050a7836 */ /* 0x000fc60000000000 */
[----:B------:R-:W-:-:S04]  /*0290*/  ISETP.GT.U32.AND P0, PT, R11, 0xfd, PT ;  /* 0x000000fd0b00780c */ /* 0x000fc80003f04070 */
[----:B------:R-:W-:-:S13]  /*02a0*/  ISETP.GT.U32.OR P0, PT, R10, 0xfd, P0 ;  /* 0x000000fd0a00780c */ /* 0x000fda0000704470 */
[----:B------:R-:W-:Y:S01]  /*02b0*/  @!P0 IMAD.MOV.U32 R9, RZ, RZ, RZ ;  /* 0x000000ffff098224 */ /* 0x000fe200078e00ff */
[----:B------:R-:W-:Y:S06]  /*02c0*/  @!P0 BRA `(.L_x_11) ;  /* 0x00000000005c8947 */ /* 0x000fec0003800000 */
[----:B------:R-:W-:Y:S02]  /*02d0*/  FSETP.GTU.FTZ.AND P0, PT, |R0|, +INF , PT ;  /* 0x7f8000000000780b */ /* 0x000fe40003f1c200 */
[----:B------:R-:W-:-:S04]  /*02e0*/  FSETP.GTU.FTZ.AND P1, PT, |R3|, +INF , PT ;  /* 0x7f8000000300780b */ /* 0x000fc80003f3c200 */
[----:B------:R-:W-:-:S13]  /*02f0*/  PLOP3.LUT P0, PT, P0, P1, PT, 0xf8, 0x8f ;  /* 0x00000000008f781c */ /* 0x000fda0000703f70 */
[----:B------:R-:W-:Y:S05]  /*0300*/  @P0 BRA `(.L_x_12) ;  /* 0x00000004004c0947 */ /* 0x000fea0003800000 */
[----:B------:R-:W-:-:S13]  /*0310*/  LOP3.LUT P0, RZ, R8, 0x7fffffff, R7, 0xc8, !PT ;  /* 0x7fffffff08ff7812 */ /* 0x000fda000780c807 */
[----:B------:R-:W-:Y:S05]  /*0320*/  @!P0 BRA `(.L_x_13) ;  /* 0x00000004003c8947 */ /* 0x000fea0003800000 */
[C---:B------:R-:W-:Y:S02]  /*0330*/  FSETP.NEU.FTZ.AND P2, PT, |R0|.reuse, +INF , PT ;  /* 0x7f8000000000780b */ /* 0x040fe40003f5d200 */
[----:B------:R-:W-:Y:S02]  /*0340*/  FSETP.NEU.FTZ.AND P1, PT, |R3|, +INF , PT ;  /* 0x7f8000000300780b */ /* 0x000fe40003f3d200 */
[----:B------:R-:W-:-:S11]  /*0350*/  FSETP.NEU.FTZ.AND P0, PT, |R0|, +INF , PT ;  /* 0x7f8000000000780b */ /* 0x000fd60003f1d200 */
[----:B------:R-:W-:Y:S05]  /*0360*/  @!P1 BRA !P2, `(.L_x_13) ;  /* 0x00000004002c9947 */ /* 0x000fea0005000000 */
[----:B------:R-:W-:-:S04]  /*0370*/  LOP3.LUT P2, RZ, R7, 0x7fffffff, RZ, 0xc0, !PT ;  /* 0x7fffffff07ff7812 */ /* 0x000fc8000784c0ff */
[----:B------:R-:W-:-:S13]  /*0380*/  PLOP3.LUT P1, PT, P1, P2, PT, 0x2f, 0xf2 ;  /* 0x0000000000f2781c */ /* 0x000fda0000f24577 */
[----:B------:R-:W-:Y:S05]  /*0390*/  @P1 BRA `(.L_x_14) ;  /* 0x0000000400181947 */ /* 0x000fea0003800000 */
[----:B------:R-:W-:-:S04]  /*03a0*/  LOP3.LUT P1, RZ, R8, 0x7fffffff, RZ, 0xc0, !PT ;  /* 0x7fffffff08ff7812 */ /* 0x000fc8000782c0ff */
[----:B------:R-:W-:-:S13]  /*03b0*/  PLOP3.LUT P0, PT, P0, P1, PT, 0x2f, 0xf2 ;  /* 0x0000000000f2781c */ /* 0x000fda0000702577 */
[----:B------:R-:W-:Y:S05]  /*03c0*/  @P0 BRA `(.L_x_15) ;  /* 0x0000000400000947 */ /* 0x000fea0003800000 */
[----:B------:R-:W-:Y:S02]  /*03d0*/  ISETP.GE.AND P0, PT, R10, RZ, PT ;  /* 0x000000ff0a00720c */ /* 0x000fe40003f06270 */
[----:B------:R-:W-:-:S11]  /*03e0*/  ISETP.GE.AND P1, PT, R11, RZ, PT ;  /* 0x000000ff0b00720c */ /* 0x000fd60003f26270 */
[----:B------:R-:W-:Y:S02]  /*03f0*/  @P0 IMAD.MOV.U32 R9, RZ, RZ, RZ ;  /* 0x000000ffff090224 */ /* 0x000fe400078e00ff */
[----:B------:R-:W-:Y:S01]  /*0400*/  @!P0 FFMA R7, R0, 1.84467440737095516160e+19, RZ ;  /* 0x5f80000000078823 */ /* 0x000fe200000000ff */
[----:B------:R-:W-:Y:S02]  /*0410*/  @!P0 IMAD.MOV.U32 R9, RZ, RZ, -0x40 ;  /* 0xffffffc0ff098424 */ /* 0x000fe400078e00ff */
[----:B------:R-:W-:Y:S02]  /*0420*/  @!P1 FFMA R8, R3, 1.84467440737095516160e+19, RZ ;  /* 0x5f80000003089823 */ /* 0x000fe400000000ff */
[----:B------:R-:W-:-:S07]  /*0430*/  @!P1 VIADD R9, R9, 0x40 ;  /* 0x0000004009099836 */ /* 0x000fce0000000000 */
.L_x_11:
[----:B------:R-:W-:Y:S01]  /*0440*/  LEA R3, R6, 0xc0800000, 0x17 ;  /* 0xc080000006037811 */ /* 0x000fe200078eb8ff */
[----:B------:R-:W-:Y:S01]  /*0450*/  VIADD R5, R5, 0xffffff81 ;  /* 0xffffff8105057836 */ /* 0x000fe20000000000 */
[----:B------:R-:W-:Y:S03]  /*0460*/  BSSY.RECONVERGENT B2, `(.L_x_16) ;  /* 0x0000035000027945 */ /* 0x000fe60003800200 */
[----:B------:R-:W-:Y:S01]  /*0470*/  IMAD.IADD R3, R8, 0x1, -R3 ;  /* 0x0000000108037824 */ /* 0x000fe200078e0a03 */
[C---:B------:R-:W-:Y:S01]  /*0480*/  IADD3 R6, PT, PT, R5.reuse, 0x7f, -R6 ;  /* 0x0000007f05067810 */ /* 0x040fe20007ffe806 */
[----:B------:R-:W-:Y:S02]  /*0490*/  IMAD R0, R5, -0x800000, R7 ;  /* 0xff80000005007824 */ /* 0x000fe400078e0207 */
[----:B------:R-:W0:Y:S01]  /*04a0*/  MUFU.RCP R8, R3 ;  /* 0x0000000300087308 */ /* 0x000e220000001000 */
[----:B------:R-:W-:Y:S01]  /*04b0*/  FADD.FTZ R11, -R3, -RZ ;  /* 0x800000ff030b7221 */ /* 0x000fe20000010100 */
[----:B------:R-:W-:-:S03]  /*04c0*/  IMAD.IADD R6, R6, 0x1, R9 ;  /* 0x0000000106067824 */ /* 0x000fc600078e0209 */
[----:B0-----:R-:W-:-:S04]  /*04d0*/  FFMA R13, R8, R11, 1 ;  /* 0x3f800000080d7423 */ /* 0x001fc8000000000b */
[----:B------:R-:W-:-:S04]  /*04e0*/  FFMA R10, R8, R13, R8 ;  /* 0x0000000d080a7223 */ /* 0x000fc80000000008 */
[----:B------:R-:W-:-:S04]  /*04f0*/  FFMA R7, R0, R10, RZ ;  /* 0x0000000a00077223 */ /* 0x000fc800000000ff */
[----:B------:R-:W-:-:S04]  /*0500*/  FFMA R8, R11, R7, R0 ;  /* 0x000000070b087223 */ /* 0x000fc80000000000 */
[----:B------:R-:W-:-:S04]  /*0510*/  FFMA R7, R10, R8, R7 ;  /* 0x000000080a077223 */ /* 0x000fc80000000007 */
[----:B------:R-:W-:-:S04]  /*0520*/  FFMA R8, R11, R7, R0 ;  /* 0x000000070b087223 */ /* 0x000fc80000000000 */
[----:B------:R-:W-:-:S05]  /*0530*/  FFMA R0, R10, R8, R7 ;  /* 0x000000080a007223 */ /* 0x000fca0000000007 */
[----:B------:R-:W-:-:S04]  /*0540*/  SHF.R.U32.HI R3, RZ, 0x17, R0 ;  /* 0x00000017ff037819 */ /* 0x000fc80000011600 */
[----:B------:R-:W-:-:S05]  /*0550*/  LOP3.LUT R3, R3, 0xff, RZ, 0xc0, !PT ;  /* 0x000000ff03037812 */ /* 0x000fca00078ec0ff */
[----:B------:R-:W-:-:S04]  /*0560*/  IMAD.IADD R9, R3, 0x1, R6 ;  /* 0x0000000103097824 */ /* 0x000fc800078e0206 */
[----:B------:R-:W-:-:S05]  /*0570*/  VIADD R3, R9, 0xffffffff ;  /* 0xffffffff09037836 */ /* 0x000fca0000000000 */
[----:B------:R-:W-:-:S13]  /*0580*/  ISETP.GE.U32.AND P0, PT, R3, 0xfe, PT ;  /* 0x000000fe0300780c */ /* 0x000fda0003f06070 */
[----:B------:R-:W-:Y:S05]  /*0590*/  @!P0 BRA `(.L_x_17) ;  /* 0x0000000000808947 */ /* 0x000fea0003800000 */
[----:B------:R-:W-:-:S13]  /*05a0*/  ISETP.GT.AND P0, PT, R9, 0xfe, PT ;  /* 0x000000fe0900780c */ /* 0x000fda0003f04270 */
[----:B------:R-:W-:Y:S05]  /*05b0*/  @P0 BRA `(.L_x_18) ;  /* 0x00000000006c0947 */ /* 0x000fea0003800000 */
[----:B------:R-:W-:-:S13]  /*05c0*/  ISETP.GE.AND P0, PT, R9, 0x1, PT ;  /* 0x000000010900780c */ /* 0x000fda0003f06270 */
[----:B------:R-:W-:Y:S05]  /*05d0*/  @P0 BRA `(.L_x_19) ;  /* 0x0000000000740947 */ /* 0x000fea0003800000 */
[----:B------:R-:W-:Y:S02]  /*05e0*/  ISETP.GE.AND P0, PT, R9, -0x18, PT ;  /* 0xffffffe80900780c */ /* 0x000fe40003f06270 */
[----:B------:R-:W-:-:S11]  /*05f0*/  LOP3.LUT R0, R0, 0x80000000, RZ, 0xc0, !PT ;  /* 0x8000000000007812 */ /* 0x000fd600078ec0ff */
[----:B------:R-:W-:Y:S05]  /*0600*/  @!P0 BRA `(.L_x_19) ;  /* 0x0000000000688947 */ /* 0x000fea0003800000 */
[CCC-:B------:R-:W-:Y:S01]  /*0610*/  FFMA.RZ R3, R10.reuse, R8.reuse, R7.reuse ;  /* 0x000000080a037223 */ /* 0x1c0fe2000000c007 */
[CCC-:B------:R-:W-:Y:S01]  /*0620*/  FFMA.RM R6, R10.reuse, R8.reuse, R7.reuse ;  /* 0x000000080a067223 */ /* 0x1c0fe20000004007 */
[C---:B------:R-:W-:Y:S02]  /*0630*/  ISETP.NE.AND P2, PT, R9.reuse, RZ, PT ;  /* 0x000000ff0900720c */ /* 0x040fe40003f45270 */
[----:B------:R-:W-:Y:S02]  /*0640*/  ISETP.NE.AND P1, PT, R9, RZ, PT ;  /* 0x000000ff0900720c */ /* 0x000fe40003f25270 */
[----:B------:R-:W-:Y:S01]  /*0650*/  LOP3.LUT R5, R3, 0x7fffff, RZ, 0xc0, !PT ;  /* 0x007fffff03057812 */ /* 0x000fe200078ec0ff */
[----:B------:R-:W-:Y:S01]  /*0660*/  FFMA.RP R3, R10, R8, R7 ;  /* 0x000000080a037223 */ /* 0x000fe20000008007 */
[----:B------:R-:W-:Y:S02]  /*0670*/  VIADD R8, R9, 0x20 ;  /* 0x0000002009087836 */ /* 0x000fe40000000000 */
[----:B------:R-:W-:Y:S01]  /*0680*/  LOP3.LUT R5, R5, 0x800000, RZ, 0xfc, !PT ;  /* 0x0080000005057812 */ /* 0x000fe200078efcff */
[----:B------:R-:W-:Y:S01]  /*0690*/  IMAD.MOV R7, RZ, RZ, -R9 ;  /* 0x000000ffff077224 */ /* 0x000fe200078e0a09 */
[----:B------:R-:W-:-:S02]  /*06a0*/  FSETP.NEU.FTZ.AND P0, PT, R3, R6, PT ;  /* 0x000000060300720b */ /* 0x000fc40003f1d000 */
[----:B------:R-:W-:Y:S02]  /*06b0*/  SHF.L.U32 R8, R5, R8, RZ ;  /* 0x0000000805087219 */ /* 0x000fe400000006ff */
[----:B------:R-:W-:Y:S02]  /*06c0*/  SEL R6, R7, RZ, P2 ;  /* 0x000000ff07067207 */ /* 0x000fe40001000000 */
[----:B------:R-:W-:Y:S02]  /*06d0*/  ISETP.NE.AND P1, PT, R8, RZ, P1 ;  /* 0x000000ff0800720c */ /* 0x000fe40000f25270 */
[----:B------:R-:W-:Y:S02]  /*06e0*/  SHF.R.U32.HI R6, RZ, R6, R5 ;  /* 0x00000006ff067219 */ /* 0x000fe40000011605 */
[----:B------:R-:W-:Y:S02]  /*06f0*/  PLOP3.LUT P0, PT, P0, P1, PT, 0xf8, 0x8f ;  /* 0x00000000008f781c */ /* 0x000fe40000703f70 */
[----:B------:R-:W-:-:S02]  /*0700*/  SHF.R.U32.HI R8, RZ, 0x1, R6 ;  /* 0x00000001ff087819 */ /* 0x000fc40000011606 */
[----:B------:R-:W-:-:S04]  /*0710*/  SEL R3, RZ, 0x1, !P0 ;  /* 0x00000001ff037807 */ /* 0x000fc80004000000 */
[----:B------:R-:W-:-:S04]  /*0720*/  LOP3.LUT R3, R3, 0x1, R8, 0xf8, !PT ;  /* 0x0000000103037812 */ /* 0x000fc800078ef808 */
[----:B------:R-:W-:-:S05]  /*0730*/  LOP3.LUT R3, R3, R6, RZ, 0xc0, !PT ;  /* 0x0000000603037212 */ /* 0x000fca00078ec0ff */
[----:B------:R-:W-:-:S05]  /*0740*/  IMAD.IADD R3, R8, 0x1, R3 ;  /* 0x0000000108037824 */ /* 0x000fca00078e0203 */
[----:B------:R-:W-:Y:S01]  /*0750*/  LOP3.LUT R0, R3, R0, RZ, 0xfc, !PT ;  /* 0x0000000003007212 */ /* 0x000fe200078efcff */
[----:B------:R-:W-:Y:S06]  /*0760*/  BRA `(.L_x_19) ;  /* 0x0000000000107947 */ /* 0x000fec0003800000 */
.L_x_18:
[----:B------:R-:W-:-:S04]  /*0770*/  LOP3.LUT R0, R0, 0x80000000, RZ, 0xc0, !PT ;  /* 0x8000000000007812 */ /* 0x000fc800078ec0ff */
[----:B------:R-:W-:Y:S01]  /*0780*/  LOP3.LUT R0, R0, 0x7f800000, RZ, 0xfc, !PT ;  /* 0x7f80000000007812 */ /* 0x000fe200078efcff */
[----:B------:R-:W-:Y:S06]  /*0790*/  BRA `(.L_x_19) ;  /* 0x0000000000047947 */ /* 0x000fec0003800000 */
.L_x_17:
[----:B------:R-:W-:-:S07]  /*07a0*/  IMAD R0, R6, 0x800000, R0 ;  /* 0x0080000006007824 */ /* 0x000fce00078e0200 */
.L_x_19:
[----:B------:R-:W-:Y:S05]  /*07b0*/  BSYNC.RECONVERGENT B2 ;  /* 0x0000000000027941 */ /* 0x000fea0003800200 */
.L_x_16:
[----:B------:R-:W-:Y:S05]  /*07c0*/  BRA `(.L_x_20) ;  /* 0x0000000000207947 */ /* 0x000fea0003800000 */
.L_x_15:
[----:B------:R-:W-:-:S04]  /*07d0*/  LOP3.LUT R0, R8, 0x80000000, R7, 0x48, !PT ;  /* 0x8000000008007812 */ /* 0x000fc800078e4807 */
[----:B------:R-:W-:Y:S01]  /*07e0*/  LOP3.LUT R0, R0, 0x7f800000, RZ, 0xfc, !PT ;  /* 0x7f80000000007812 */ /* 0x000fe200078efcff */
[----:B------:R-:W-:Y:S06]  /*07f0*/  BRA `(.L_x_20) ;  /* 0x0000000000147947 */ /* 0x000fec0003800000 */
.L_x_14:
[----:B------:R-:W-:Y:S01]  /*0800*/  LOP3.LUT R0, R8, 0x80000000, R7, 0x48, !PT ;  /* 0x8000000008007812 */ /* 0x000fe200078e4807 */
[----:B------:R-:W-:Y:S06]  /*0810*/  BRA `(.L_x_20) ;  /* 0x00000000000c7947 */ /* 0x000fec0003800000 */
.L_x_13:
[----:B------:R-:W0:Y:S01]  /*0820*/  MUFU.RSQ R0, -QNAN ;  /* 0xffc0000000007908 */ /* 0x000e220000001400 */
[----:B------:R-:W-:Y:S05]  /*0830*/  BRA `(.L_x_20) ;  /* 0x0000000000047947 */ /* 0x000fea0003800000 */
.L_x_12:
[----:B------:R-:W-:-:S07]  /*0840*/  FADD.FTZ R0, R0, R3 ;  /* 0x0000000300007221 */ /* 0x000fce0000010000 */
.L_x_20:
[----:B------:R-:W-:Y:S05]  /*0850*/  BSYNC.RECONVERGENT B1 ;  /* 0x0000000000017941 */ /* 0x000fea0003800200 */
.L_x_10:
[----:B------:R-:W-:-:S04]  /*0860*/  IMAD.MOV.U32 R5, RZ, RZ, 0x0 ;  /* 0x00000000ff057424 */ /* 0x000fc800078e00ff */
[----:B0-----:R-:W-:Y:S05]  /*0870*/  RET.REL.NODEC R4 `(_Z19divArrays_kernel__fPKfS0_Pfi) ;  /* 0xfffffff404e07950 */ /* 0x001fea0003c3ffff */
.L_x_21:
        /* <DEDUP_REMOVED lines=16> */
.L_x_24:


//--------------------- .text._Z19divArrays_kernel__iPKiS0_Pii --------------------------
	.section	.text._Z19divArrays_kernel__iPKiS0_Pii,"ax",@progbits
	.align	128
        .global         _Z19divArrays_kernel__iPKiS0_Pii
        .type           _Z19divArrays_kernel__iPKiS0_Pii,@function
        .size           _Z19divArrays_kernel__iPKiS0_Pii,(.L_x_27 - _Z19divArrays_kernel__iPKiS0_Pii)
        .other          _Z19divArrays_kernel__iPKiS0_Pii,@"STO_CUDA_ENTRY STV_DEFAULT"
_Z19divArrays_kernel__iPKiS0_Pii:
.text._Z19divArrays_kernel__iPKiS0_Pii:
        /* <DEDUP_REMOVED lines=12> */
[----:B-1----:R-:W3:Y:S01]  /*00c0*/  LDG.E R2, desc[UR4][R2.64] ;  /* 0x0000000402027981 */ /* 0x002ee2000c1e1900 */
[----:B--2---:R-:W-:-:S05]  /*00d0*/  IMAD.WIDE.U32 R4, R0, 0x4, R4 ;  /* 0x0000000400047825 */ /* 0x004fca00078e0004 */
[----:B------:R0:W2:Y:S01]  /*00e0*/  LDG.E R9, desc[UR4][R4.64] ;  /* 0x0000000404097981 */ /* 0x0000a2000c1e1900 */
[-C--:B---3--:R-:W-:Y:S02]  /*00f0*/  IABS R10, R2.reuse ;  /* 0x00000002000a7213 */ /* 0x088fe40000000000 */
[-C--:B0-----:R-:W-:Y:S02]  /*0100*/  IABS R5, R2.reuse ;  /* 0x0000000200057213 */ /* 0x081fe40000000000 */
[----:B------:R-:W0:Y:S01]  /*0110*/  I2F.RP R8, R10 ;  /* 0x0000000a00087306 */ /* 0x000e220000209400 */
[----:B--2---:R-:W-:Y:S02]  /*0120*/  IABS R4, R9 ;  /* 0x0000000900047213 */ /* 0x004fe40000000000 */
[----:B------:R-:W-:-:S04]  /*0130*/  LOP3.LUT R9, R9, R2, RZ, 0x3c, !PT ;  /* 0x0000000209097212 */ /* 0x000fc800078e3cff */
[----:B------:R-:W-:Y:S01]  /*0140*/  ISETP.GE.AND P1, PT, R9, RZ, PT ;  /* 0x000000ff0900720c */ /* 0x000fe20003f26270 */
[----:B0-----:R-:W0:Y:S02]  /*0150*/  MUFU.RCP R8, R8 ;  /* 0x0000000800087308 */ /* 0x001e240000001000 */
[----:B0-----:R-:W-:-:S06]  /*0160*/  VIADD R6, R8, 0xffffffe ;  /* 0x0ffffffe08067836 */ /* 0x001fcc0000000000 */
[----:B------:R0:W1:Y:S02]  /*0170*/  F2I.FTZ.U32.TRUNC.NTZ R7, R6 ;  /* 0x0000000600077305 */ /* 0x000064000021f000 */
[----:B0-----:R-:W-:Y:S02]  /*0180*/  HFMA2 R6, -RZ, RZ, 0, 0 ;  /* 0x00000000ff067431 */ /* 0x001fe400000001ff */
[----:B-1----:R-:W-:-:S04]  /*0190*/  IMAD.MOV R3, RZ, RZ, -R7 ;  /* 0x000000ffff037224 */ /* 0x002fc800078e0a07 */
[----:B------:R-:W-:-:S04]  /*01a0*/  IMAD R3, R3, R10, RZ ;  /* 0x0000000a03037224 */ /* 0x000fc800078e02ff */
[----:B------:R-:W-:-:S04]  /*01b0*/  IMAD.HI.U32 R7, R7, R3, R6 ;  /* 0x0000000307077227 */ /* 0x000fc800078e0006 */
[----:B------:R-:W-:Y:S02]  /*01c0*/  IMAD.MOV R3, RZ, RZ, -R5 ;  /* 0x000000ffff037224 */ /* 0x000fe400078e0a05 */
[----:B------:R-:W-:-:S04]  /*01d0*/  IMAD.HI.U32 R7, R7, R4, RZ ;  /* 0x0000000407077227 */ /* 0x000fc800078e00ff */
[----:B------:R-:W-:Y:S02]  /*01e0*/  IMAD R3, R7, R3, R4 ;  /* 0x0000000307037224 */ /* 0x000fe400078e0204 */
[----:B------:R-:W0:Y:S03]  /*01f0*/  LDC.64 R4, c[0x0][0x390] ;  /* 0x0000e400ff047b82 */ /* 0x000e260000000a00 */
[----:B------:R-:W-:-:S13]  /*0200*/  ISETP.GT.U32.AND P2, PT, R10, R3, PT ;  /* 0x000000030a00720c */ /* 0x000fda0003f44070 */
[-C--:B------:R-:W-:Y:S01]  /*0210*/  @!P2 IADD3 R3, PT, PT, R3, -R10.reuse, RZ ;  /* 0x8000000a0303a210 */ /* 0x080fe20007ffe0ff */
[----:B------:R-:W-:Y:S01]  /*0220*/  @!P2 VIADD R7, R7, 0x1 ;  /* 0x000000010707a836 */ /* 0x000fe20000000000 */
[----:B------:R-:W-:Y:S02]  /*0230*/  ISETP.NE.AND P2, PT, R2, RZ, PT ;  /* 0x000000ff0200720c */ /* 0x000fe40003f45270 */
[----:B------:R-:W-:Y:S01]  /*0240*/  ISETP.GE.U32.AND P0, PT, R3, R10, PT ;  /* 0x0000000a0300720c */ /* 0x000fe20003f06070 */
[----:B0-----:R-:W-:-:S12]  /*0250*/  IMAD.WIDE.U32 R4, R0, 0x4, R4 ;  /* 0x0000000400047825 */ /* 0x001fd800078e0004 */
[----:B------:R-:W-:-:S05]  /*0260*/  @P0 IADD3 R7, PT, PT, R7, 0x1, RZ ;  /* 0x0000000107070810 */ /* 0x000fca0007ffe0ff */
[----:B------:R-:W-:Y:S01]  /*0270*/  @!P1 IMAD.MOV R7, RZ, RZ, -R7 ;  /* 0x000000ffff079224 */ /* 0x000fe200078e0a07 */
[----:B------:R-:W-:-:S05]  /*0280*/  @!P2 LOP3.LUT R7, RZ, R2, RZ, 0x33, !PT ;  /* 0x00000002ff07a212 */ /* 0x000fca00078e33ff */
[----:B------:R-:W-:Y:S01]  /*0290*/  STG.E desc[UR4][R4.64], R7 ;  /* 0x0000000704007986 */ /* 0x000fe2000c101904 */
[----:B------:R-:W-:Y:S05]  /*02a0*/  EXIT ;  /* 0x000000000000794d */ /* 0x000fea0003800000 */
.L_x_22:
        /* <DEDUP_REMOVED lines=13> */
.L_x_27:


//--------------------- .nv.shared.reserved.0     --------------------------
	.section	.nv.shared.reserved.0,"aw",@nobits
	.weak		__nv_reservedSMEM_offset_0_alias
	.size		__nv_reservedSMEM_offset_0_alias, 0, 64
	.other		__nv_reservedSMEM_offset_0_alias,@"STO_CUDA_RESERVED_SHARED STV_DEFAULT"
__nv_reservedSMEM_offset_0_alias:
	.zero		0
	.zero		64


//--------------------- .nv.constant0._Z19divArrays_kernel__dPKdS0_Pdi --------------------------
	.section	.nv.constant0._Z19divArrays_kernel__dPKdS0_Pdi,"a",@progbits
	.sectionflags	@""
	.align	4
.nv.constant0._Z19divArrays_kernel__dPKdS0_Pdi:
	.zero		924


//--------------------- .nv.constant0._Z19divArrays_kernel__fPKfS0_Pfi --------------------------
	.section	.nv.constant0._Z19divArrays_kernel__fPKfS0_Pfi,"a",@progbits
	.sectionflags	@""
	.align	4
.nv.constant0._Z19divArrays_kernel__fPKfS0_Pfi:
	.zero		924


//--------------------- .nv.constant0._Z19divArrays_kernel__iPKiS0_Pii --------------------------
	.section	.nv.constant0._Z19divArrays_kernel__iPKiS0_Pii,"a",@progbits
	.sectionflags	@""
	.align	4
.nv.constant0._Z19divArrays_kernel__iPKiS0_Pii:
	.zero		924


//--------------------- SYMBOLS --------------------------

	.type		.nv.reservedSmem.offset0,@object
	.size		.nv.reservedSmem.offset0,0x4
